//
// Generated by NVIDIA NVVM Compiler
//
// Compiler Build ID: CL-36424714
// Cuda compilation tools, release 13.0, V13.0.88
// Based on NVVM 20.0.0
//

.version 9.0
.target sm_100
.address_size 64

	// .globl	_Z16helloWorldDevicev
.extern .func  (.param .b32 func_retval0) vprintf
(
	.param .b64 vprintf_param_0,
	.param .b64 vprintf_param_1
)
;
.global .align 1 .b8 $str[29] = {72, 101, 108, 108, 111, 32, 87, 111, 114, 108, 100, 32, 102, 114, 111, 109, 32, 116, 104, 101, 32, 100, 101, 118, 105, 99, 101, 10};

.visible .entry _Z16helloWorldDevicev()
{
	.reg .pred 	%p<2>;
	.reg .b32 	%r<8>;
	.reg .b64 	%rd<3>;

	mov.u32 	%r1, %tid.x;
	mov.u32 	%r2, %ctaid.x;
	mov.u32 	%r3, %ntid.x;
	mul.lo.s32 	%r4, %r3, %r2;
	neg.s32 	%r5, %r4;
	setp.ne.s32 	%p1, %r1, %r5;
	@%p1 bra 	$L__BB0_2;
	mov.u64 	%rd1, $str;
	cvta.global.u64 	%rd2, %rd1;
	{ // callseq 0, 0
	.param .b64 param0;
	st.param.b64 	[param0], %rd2;
	.param .b64 param1;
	st.param.b64 	[param1], 0;
	.param .b32 retval0;
	call.uni (retval0), 
	vprintf, 
	(
	param0, 
	param1
	);
	ld.param.b32 	%r6, [retval0];
	} // callseq 0
$L__BB0_2:
	ret;

}


// ===== COMPILED SASS (sm_100) =====

	.target	sm_100

	.elftype	@"ET_EXEC"


//--------------------- .note.nv.tkinfo           --------------------------
	.section	.note.nv.tkinfo,"",@"SHT_NOTE"
	.sectionflags	@"SHF_NOTE_NV_TKINFO"
	.tkinfo
        /*0018*/ 	.word	0x00000002
        /*0030*/ 	.string	""
        /*0030*/ 	.string	"ptxas"
        /*0030*/ 	.string	"Cuda compilation tools, release 13.0, V13.0.88"
        /*0030*/ 	.string	"Build cuda_13.0.r13.0/compiler.36424714_0"
        /*0030*/ 	.string	"-arch sm_100 -m 64 "



//--------------------- .note.nv.cuinfo           --------------------------
	.section	.note.nv.cuinfo,"",@"SHT_NOTE"
	.sectionflags	@"SHF_NOTE_NV_CUINFO"
        /*0018*/ 	.short	0x0002
        /*001a*/ 	.short	0x0064
        /*001c*/ 	.short	0x0082
	.zero		2


//--------------------- .nv.info                  --------------------------
	.section	.nv.info,"",@"SHT_CUDA_INFO"
	.align	4


	//----- nvinfo : EIATTR_REGCOUNT
	.align		4
        /*0000*/ 	.byte	0x04, 0x2f
        /*0002*/ 	.short	(.L_2 - .L_1)
	.align		4
.L_1:
        /*0004*/ 	.word	index@(_Z16helloWorldDevicev)
        /*0008*/ 	.word	0x00000018


	//----- nvinfo : EIATTR_FRAME_SIZE
	.align		4
.L_2:
        /*000c*/ 	.byte	0x04, 0x11
        /*000e*/ 	.short	(.L_4 - .L_3)
	.align		4
.L_3:
        /*0010*/ 	.word	index@(_Z16helloWorldDevicev)
        /*0014*/ 	.word	0x00000000


	//----- nvinfo : EIATTR_MIN_STACK_SIZE
	.align		4
.L_4:
        /*0018*/ 	.byte	0x04, 0x12
        /*001a*/ 	.short	(.L_6 - .L_5)
	.align		4
.L_5:
        /*001c*/ 	.word	index@(_Z16helloWorldDevicev)
        /*0020*/ 	.word	0x00000000
.L_6:


//--------------------- .nv.compat                --------------------------
	.section	.nv.compat,"",@"SHT_CUDA_COMPAT_INFO"
	.align	4
        /*0000*/ 	.byte	0x02, 0x09, 0x00, 0x00, 0x02, 0x02, 0x01, 0x00, 0x02, 0x05, 0x05, 0x00, 0x03, 0x07, 0x01, 0x01
        /*0010*/ 	.byte	0x02, 0x03, 0x00, 0x00, 0x02, 0x06, 0x01, 0x00, 0x04, 0x0b, 0x08, 0x00, 0x09, 0x00, 0x00, 0x00
        /*0020*/ 	.byte	0x00, 0x00, 0x00, 0x00


//--------------------- .nv.info._Z16helloWorldDevicev --------------------------
	.section	.nv.info._Z16helloWorldDevicev,"",@"SHT_CUDA_INFO"
	.sectionflags	@""
	.align	4


	//----- nvinfo : EIATTR_CUDA_API_VERSION
	.align		4
        /*0000*/ 	.byte	0x04, 0x37
        /*0002*/ 	.short	(.L_8 - .L_7)
.L_7:
        /*0004*/ 	.word	0x00000082


	//----- nvinfo : EIATTR_SPARSE_MMA_MASK
	.align		4
.L_8:
        /*0008*/ 	.byte	0x03, 0x50
        /*000a*/ 	.short	0x0000


	//----- nvinfo : EIATTR_MAXREG_COUNT
	.align		4
        /*000c*/ 	.byte	0x03, 0x1b
        /*000e*/ 	.short	0x00ff


	//----- nvinfo : EIATTR_EXTERNS
	.align		4
        /*0010*/ 	.byte	0x04, 0x0f
        /*0012*/ 	.short	(.L_10 - .L_9)


	//   ....[0]....
	.align		4
.L_9:
        /*0014*/ 	.word	index@(vprintf)


	//----- nvinfo : EIATTR_MERCURY_ISA_VERSION
	.align		4
.L_10:
        /*0018*/ 	.byte	0x03, 0x5f
        /*001a*/ 	.short	0x0101


	//----- nvinfo : EIATTR_VRC_CTA_INIT_COUNT
	.align		4
        /*001c*/ 	.byte	0x02, 0x4a
	.zero		1
	.zero		1


	//----- nvinfo : EIATTR_SYSCALL_OFFSETS
	.align		4
        /*0020*/ 	.byte	0x04, 0x46
        /*0022*/ 	.short	(.L_12 - .L_11)


	//   ....[0]....
.L_11:
        /*0024*/ 	.word	0x000000f0


	//----- nvinfo : EIATTR_EXIT_INSTR_OFFSETS
	.align		4
.L_12:
        /*0028*/ 	.byte	0x04, 0x1c
        /*002a*/ 	.short	(.L_14 - .L_13)


	//   ....[0]....
.L_13:
        /*002c*/ 	.word	0x00000070


	//   ....[1]....
        /*0030*/ 	.word	0x00000100


	//----- nvinfo : EIATTR_CRS_STACK_SIZE
	.align		4
.L_14:
        /*0034*/ 	.byte	0x04, 0x1e
        /*0036*/ 	.short	(.L_16 - .L_15)
.L_15:
        /*0038*/ 	.word	0x00000000


	//----- nvinfo : EIATTR_SW_WAR
	.align		4
.L_16:
        /*003c*/ 	.byte	0x04, 0x36
        /*003e*/ 	.short	(.L_18 - .L_17)
.L_17:
        /*0040*/ 	.word	0x00000008
.L_18:


//--------------------- .nv.callgraph             --------------------------
	.section	.nv.callgraph,"",@"SHT_CUDA_CALLGRAPH"
	.align	4
	.sectionentsize	8
	.align		4
        /*0000*/ 	.word	0x00000000
	.align		4
        /*0004*/ 	.word	0xffffffff
	.align		4
        /*0008*/ 	.word	index@(_Z16helloWorldDevicev)
	.align		4
        /*000c*/ 	.word	index@(vprintf)
	.align		4
        /*0010*/ 	.word	0x00000000
	.align		4
        /*0014*/ 	.word	0xfffffffe
	.align		4
        /*0018*/ 	.word	0x00000000
	.align		4
        /*001c*/ 	.word	0xfffffffd
	.align		4
        /*0020*/ 	.word	0x00000000
	.align		4
        /*0024*/ 	.word	0xfffffffc


//--------------------- .nv.constant4             --------------------------
	.section	.nv.constant4,"a",@progbits
	.align	8
	.align		8
.nv.constant4:
        /*0000*/ 	.dword	vprintf
	.align		8
        /*0008*/ 	.dword	$str


//--------------------- .text._Z16helloWorldDevicev --------------------------
	.section	.text._Z16helloWorldDevicev,"ax",@progbits
	.align	128
        .global         _Z16helloWorldDevicev
        .type           _Z16helloWorldDevicev,@function
        .size           _Z16helloWorldDevicev,(.L_x_2 - _Z16helloWorldDevicev)
        .other          _Z16helloWorldDevicev,@"STO_CUDA_ENTRY STV_DEFAULT"
_Z16helloWorldDevicev:
.text._Z16helloWorldDevicev:
[----:B------:R-:W0:Y:S08]  /*0000*/  LDC R1, c[0x0][0x37c] ;  /* 0x0000df00ff017b82 */ /* 0x000e300000000800 */
[----:B------:R-:W1:Y:S01]  /*0010*/  S2UR UR4, SR_CTAID.X ;  /* 0x00000000000479c3 */ /* 0x000e620000002500 */
[----:B------:R-:W2:Y:S01]  /*0020*/  S2R R0, SR_TID.X ;  /* 0x0000000000007919 */ /* 0x000ea20000002100 */
[----:B------:R-:W3:Y:S01]  /*0030*/  LDCU UR5, c[0x0][0x360] ;  /* 0x00006c00ff0577ac */ /* 0x000ee20008000800 */
[----:B-1----:R-:W-:-:S04]  /*0040*/  UIADD3 UR4, UPT, UPT, URZ, -UR4, URZ ;  /* 0x80000004ff047290 */ /* 0x002fc8000fffe0ff */
[----:B---3--:R-:W-:-:S06]  /*0050*/  UIMAD UR5, UR4, UR5, URZ ;  /* 0x00000005040572a4 */ /* 0x008fcc000f8e02ff */
[----:B--2---:R-:W-:-:S13]  /*0060*/  ISETP.NE.AND P0, PT, R0, UR5, PT ;  /* 0x0000000500007c0c */ /* 0x004fda000bf05270 */
[----:B0-----:R-:W-:Y:S05]  /*0070*/  @P0 EXIT ;  /* 0x000000000000094d */ /* 0x001fea0003800000 */
[----:B------:R-:W-:Y:S01]  /*0080*/  MOV R0, 0x0 ;  /* 0x0000000000007802 */ /* 0x000fe20000000f00 */
[----:B------:R-:W0:Y:S01]  /*0090*/  LDCU.64 UR4, c[0x4][0x8] ;  /* 0x01000100ff0477ac */ /* 0x000e220008000a00 */
[----:B------:R-:W-:Y:S02]  /*00a0*/  CS2R R6, SRZ ;  /* 0x0000000000067805 */ /* 0x000fe4000001ff00 */
[----:B------:R1:W2:Y:S01]  /*00b0*/  LDC.64 R2, c[0x4][R0] ;  /* 0x0100000000027b82 */ /* 0x0002a20000000a00 */
[----:B0-----:R-:W-:Y:S02]  /*00c0*/  IMAD.U32 R4, RZ, RZ, UR4 ;  /* 0x00000004ff047e24 */ /* 0x001fe4000f8e00ff */
[----:B-1----:R-:W-:-:S07]  /*00d0*/  IMAD.U32 R5, RZ, RZ, UR5 ;  /* 0x00000005ff057e24 */ /* 0x002fce000f8e00ff */
[----:B------:R-:W-:-:S07]  /*00e0*/  LEPC R20, `(.L_x_0) ;  /* 0x000000001014794e */ /* 0x000fce0000000000 */
[----:B--2---:R-:W-:Y:S05]  /*00f0*/  CALL.ABS.NOINC R2 ;  /* 0x0000000002007343 */ /* 0x004fea0003c00000 */
.L_x_0:
[----:B------:R-:W-:Y:S05]  /*0100*/  EXIT ;  /* 0x000000000000794d */ /* 0x000fea0003800000 */
.L_x_1:
[----:B------:R-:W-:-:S00]  /*0110*/  BRA `(.L_x_1) ;  /* 0xfffffffc00fc7947 */ /* 0x000fc0000383ffff */
[----:B------:R-:W-:-:S00]  /*0120*/  NOP ;  /* 0x0000000000007918 */ /* 0x000fc00000000000 */
        /* <DEDUP_REMOVED lines=13> */
.L_x_2:


//--------------------- .nv.global.init           --------------------------
	.section	.nv.global.init,"aw",@progbits
.nv.global.init:
	.type		$str,@object
	.size		$str,(.L_0 - $str)
$str:
        /*0000*/ 	.byte	0x48, 0x65, 0x6c, 0x6c, 0x6f, 0x20, 0x57, 0x6f, 0x72, 0x6c, 0x64, 0x20, 0x66, 0x72, 0x6f, 0x6d
        /*0010*/ 	.byte	0x20, 0x74, 0x68, 0x65, 0x20, 0x64, 0x65, 0x76, 0x69, 0x63, 0x65, 0x0a, 0x00
.L_0:


//--------------------- .nv.shared.reserved.0     --------------------------
	.section	.nv.shared.reserved.0,"aw",@nobits
	.weak		__nv_reservedSMEM_offset_0_alias
	.size		__nv_reservedSMEM_offset_0_alias, 0, 64
	.other		__nv_reservedSMEM_offset_0_alias,@"STO_CUDA_RESERVED_SHARED STV_DEFAULT"
__nv_reservedSMEM_offset_0_alias:
	.zero		0
	.zero		64


//--------------------- .nv.constant0._Z16helloWorldDevicev --------------------------
	.section	.nv.constant0._Z16helloWorldDevicev,"a",@progbits
	.sectionflags	@""
	.align	4
.nv.constant0._Z16helloWorldDevicev:
	.zero		896


//--------------------- SYMBOLS --------------------------

	.type		.nv.reservedSmem.offset0,@object
	.size		.nv.reservedSmem.offset0,0x4
	.type		vprintf,@function
